//
// Generated by NVIDIA NVVM Compiler
//
// Compiler Build ID: CL-36424714
// Cuda compilation tools, release 13.0, V13.0.88
// Based on NVVM 20.0.0
//

.version 9.0
.target sm_100
.address_size 64

	// .globl	_Z9vectorAddPKfS0_Pfi

.visible .entry _Z9vectorAddPKfS0_Pfi(
	.param .u64 .ptr .align 1 _Z9vectorAddPKfS0_Pfi_param_0,
	.param .u64 .ptr .align 1 _Z9vectorAddPKfS0_Pfi_param_1,
	.param .u64 .ptr .align 1 _Z9vectorAddPKfS0_Pfi_param_2,
	.param .u32 _Z9vectorAddPKfS0_Pfi_param_3
)
{
	.reg .pred 	%p<2>;
	.reg .b32 	%r<6>;
	.reg .b32 	%f<14>;
	.reg .b64 	%rd<11>;

	ld.param.u64 	%rd1, [_Z9vectorAddPKfS0_Pfi_param_0];
	ld.param.u64 	%rd2, [_Z9vectorAddPKfS0_Pfi_param_1];
	ld.param.u64 	%rd3, [_Z9vectorAddPKfS0_Pfi_param_2];
	ld.param.u32 	%r2, [_Z9vectorAddPKfS0_Pfi_param_3];
	mov.u32 	%r3, %ntid.x;
	mov.u32 	%r4, %ctaid.x;
	mov.u32 	%r5, %tid.x;
	mad.lo.s32 	%r1, %r3, %r4, %r5;
	setp.ge.s32 	%p1, %r1, %r2;
	@%p1 bra 	$L__BB0_2;
	cvta.to.global.u64 	%rd4, %rd3;
	cvta.to.global.u64 	%rd5, %rd1;
	cvta.to.global.u64 	%rd6, %rd2;
	mul.wide.s32 	%rd7, %r1, 4;
	add.s64 	%rd8, %rd5, %rd7;
	ld.global.f32 	%f1, [%rd8];
	add.s64 	%rd9, %rd6, %rd7;
	ld.global.f32 	%f2, [%rd9];
	add.f32 	%f3, %f1, %f2;
	mul.f32 	%f4, %f3, 0f3F8020C5;
	mul.f32 	%f5, %f4, 0f3F8020C5;
	mul.f32 	%f6, %f5, 0f3F8020C5;
	mul.f32 	%f7, %f6, 0f3F8020C5;
	mul.f32 	%f8, %f7, 0f3F8020C5;
	mul.f32 	%f9, %f8, 0f3F8020C5;
	mul.f32 	%f10, %f9, 0f3F8020C5;
	mul.f32 	%f11, %f10, 0f3F8020C5;
	mul.f32 	%f12, %f11, 0f3F8020C5;
	mul.f32 	%f13, %f12, 0f3F8020C5;
	add.s64 	%rd10, %rd4, %rd7;
	st.global.f32 	[%rd10], %f13;
$L__BB0_2:
	ret;

}


// ===== COMPILED SASS (sm_100) =====

	.target	sm_100

	.elftype	@"ET_EXEC"


//--------------------- .note.nv.tkinfo           --------------------------
	.section	.note.nv.tkinfo,"",@"SHT_NOTE"
	.sectionflags	@"SHF_NOTE_NV_TKINFO"
	.tkinfo
        /*0018*/ 	.word	0x00000002
        /*0030*/ 	.string	""
        /*0030*/ 	.string	"ptxas"
        /*0030*/ 	.string	"Cuda compilation tools, release 13.0, V13.0.88"
        /*0030*/ 	.string	"Build cuda_13.0.r13.0/compiler.36424714_0"
        /*0030*/ 	.string	"-arch sm_100 -m 64 "



//--------------------- .note.nv.cuinfo           --------------------------
	.section	.note.nv.cuinfo,"",@"SHT_NOTE"
	.sectionflags	@"SHF_NOTE_NV_CUINFO"
        /*0018*/ 	.short	0x0002
        /*001a*/ 	.short	0x0064
        /*001c*/ 	.short	0x0082
	.zero		2


//--------------------- .nv.info                  --------------------------
	.section	.nv.info,"",@"SHT_CUDA_INFO"
	.align	4


	//----- nvinfo : EIATTR_REGCOUNT
	.align		4
        /*0000*/ 	.byte	0x04, 0x2f
        /*0002*/ 	.short	(.L_1 - .L_0)
	.align		4
.L_0:
        /*0004*/ 	.word	index@(_Z9vectorAddPKfS0_Pfi)
        /*0008*/ 	.word	0x0000000c


	//----- nvinfo : EIATTR_FRAME_SIZE
	.align		4
.L_1:
        /*000c*/ 	.byte	0x04, 0x11
        /*000e*/ 	.short	(.L_3 - .L_2)
	.align		4
.L_2:
        /*0010*/ 	.word	index@(_Z9vectorAddPKfS0_Pfi)
        /*0014*/ 	.word	0x00000000


	//----- nvinfo : EIATTR_MIN_STACK_SIZE
	.align		4
.L_3:
        /*0018*/ 	.byte	0x04, 0x12
        /*001a*/ 	.short	(.L_5 - .L_4)
	.align		4
.L_4:
        /*001c*/ 	.word	index@(_Z9vectorAddPKfS0_Pfi)
        /*0020*/ 	.word	0x00000000
.L_5:


//--------------------- .nv.compat                --------------------------
	.section	.nv.compat,"",@"SHT_CUDA_COMPAT_INFO"
	.align	4
        /*0000*/ 	.byte	0x02, 0x09, 0x00, 0x00, 0x02, 0x02, 0x01, 0x00, 0x02, 0x05, 0x05, 0x00, 0x03, 0x07, 0x01, 0x01
        /*0010*/ 	.byte	0x02, 0x03, 0x00, 0x00, 0x02, 0x06, 0x01, 0x00, 0x04, 0x0b, 0x08, 0x00, 0x09, 0x00, 0x00, 0x00
        /*0020*/ 	.byte	0x00, 0x00, 0x00, 0x00


//--------------------- .nv.info._Z9vectorAddPKfS0_Pfi --------------------------
	.section	.nv.info._Z9vectorAddPKfS0_Pfi,"",@"SHT_CUDA_INFO"
	.sectionflags	@""
	.align	4


	//----- nvinfo : EIATTR_CUDA_API_VERSION
	.align		4
        /*0000*/ 	.byte	0x04, 0x37
        /*0002*/ 	.short	(.L_7 - .L_6)
.L_6:
        /*0004*/ 	.word	0x00000082


	//----- nvinfo : EIATTR_KPARAM_INFO
	.align		4
.L_7:
        /*0008*/ 	.byte	0x04, 0x17
        /*000a*/ 	.short	(.L_9 - .L_8)
.L_8:
        /*000c*/ 	.word	0x00000000
        /*0010*/ 	.short	0x0003
        /*0012*/ 	.short	0x0018
        /*0014*/ 	.byte	0x00, 0xf0, 0x11, 0x00


	//----- nvinfo : EIATTR_KPARAM_INFO
	.align		4
.L_9:
        /*0018*/ 	.byte	0x04, 0x17
        /*001a*/ 	.short	(.L_11 - .L_10)
.L_10:
        /*001c*/ 	.word	0x00000000
        /*0020*/ 	.short	0x0002
        /*0022*/ 	.short	0x0010
        /*0024*/ 	.byte	0x00, 0xf5, 0x21, 0x00


	//----- nvinfo : EIATTR_KPARAM_INFO
	.align		4
.L_11:
        /*0028*/ 	.byte	0x04, 0x17
        /*002a*/ 	.short	(.L_13 - .L_12)
.L_12:
        /*002c*/ 	.word	0x00000000
        /*0030*/ 	.short	0x0001
        /*0032*/ 	.short	0x0008
        /*0034*/ 	.byte	0x00, 0xf5, 0x21, 0x00


	//----- nvinfo : EIATTR_KPARAM_INFO
	.align		4
.L_13:
        /*0038*/ 	.byte	0x04, 0x17
        /*003a*/ 	.short	(.L_15 - .L_14)
.L_14:
        /*003c*/ 	.word	0x00000000
        /*0040*/ 	.short	0x0000
        /*0042*/ 	.short	0x0000
        /*0044*/ 	.byte	0x00, 0xf5, 0x21, 0x00


	//----- nvinfo : EIATTR_SPARSE_MMA_MASK
	.align		4
.L_15:
        /*0048*/ 	.byte	0x03, 0x50
        /*004a*/ 	.short	0x0000


	//----- nvinfo : EIATTR_MAXREG_COUNT
	.align		4
        /*004c*/ 	.byte	0x03, 0x1b
        /*004e*/ 	.short	0x00ff


	//----- nvinfo : EIATTR_MERCURY_ISA_VERSION
	.align		4
        /*0050*/ 	.byte	0x03, 0x5f
        /*0052*/ 	.short	0x0101


	//----- nvinfo : EIATTR_VRC_CTA_INIT_COUNT
	.align		4
        /*0054*/ 	.byte	0x02, 0x4a
	.zero		1
	.zero		1


	//----- nvinfo : EIATTR_EXIT_INSTR_OFFSETS
	.align		4
        /*0058*/ 	.byte	0x04, 0x1c
        /*005a*/ 	.short	(.L_17 - .L_16)


	//   ....[0]....
.L_16:
        /*005c*/ 	.word	0x00000070


	//   ....[1]....
        /*0060*/ 	.word	0x000001d0


	//----- nvinfo : EIATTR_CBANK_PARAM_SIZE
	.align		4
.L_17:
        /*0064*/ 	.byte	0x03, 0x19
        /*0066*/ 	.short	0x001c


	//----- nvinfo : EIATTR_PARAM_CBANK
	.align		4
        /*0068*/ 	.byte	0x04, 0x0a
        /*006a*/ 	.short	(.L_19 - .L_18)
	.align		4
.L_18:
        /*006c*/ 	.word	index@(.nv.constant0._Z9vectorAddPKfS0_Pfi)
        /*0070*/ 	.short	0x0380
        /*0072*/ 	.short	0x001c


	//----- nvinfo : EIATTR_SW_WAR
	.align		4
.L_19:
        /*0074*/ 	.byte	0x04, 0x36
        /*0076*/ 	.short	(.L_21 - .L_20)
.L_20:
        /*0078*/ 	.word	0x00000008
.L_21:


//--------------------- .nv.callgraph             --------------------------
	.section	.nv.callgraph,"",@"SHT_CUDA_CALLGRAPH"
	.align	4
	.sectionentsize	8
	.align		4
        /*0000*/ 	.word	0x00000000
	.align		4
        /*0004*/ 	.word	0xffffffff
	.align		4
        /*0008*/ 	.word	0x00000000
	.align		4
        /*000c*/ 	.word	0xfffffffe
	.align		4
        /*0010*/ 	.word	0x00000000
	.align		4
        /*0014*/ 	.word	0xfffffffd
	.align		4
        /*0018*/ 	.word	0x00000000
	.align		4
        /*001c*/ 	.word	0xfffffffc


//--------------------- .text._Z9vectorAddPKfS0_Pfi --------------------------
	.section	.text._Z9vectorAddPKfS0_Pfi,"ax",@progbits
	.align	128
        .global         _Z9vectorAddPKfS0_Pfi
        .type           _Z9vectorAddPKfS0_Pfi,@function
        .size           _Z9vectorAddPKfS0_Pfi,(.L_x_1 - _Z9vectorAddPKfS0_Pfi)
        .other          _Z9vectorAddPKfS0_Pfi,@"STO_CUDA_ENTRY STV_DEFAULT"
_Z9vectorAddPKfS0_Pfi:
.text._Z9vectorAddPKfS0_Pfi:
[----:B------:R-:W-:Y:S01]  /*0000*/  LDC R1, c[0x0][0x37c] ;  /* 0x0000df00ff017b82 */ /* 0x000fe20000000800 */
[----:B------:R-:W0:Y:S01]  /*0010*/  S2R R9, SR_CTAID.X ;  /* 0x0000000000097919 */ /* 0x000e220000002500 */
[----:B------:R-:W0:Y:S01]  /*0020*/  LDCU UR4, c[0x0][0x360] ;  /* 0x00006c00ff0477ac */ /* 0x000e220008000800 */
[----:B------:R-:W0:Y:S01]  /*0030*/  S2R R0, SR_TID.X ;  /* 0x0000000000007919 */ /* 0x000e220000002100 */
[----:B------:R-:W1:Y:S01]  /*0040*/  LDCU UR5, c[0x0][0x398] ;  /* 0x00007300ff0577ac */ /* 0x000e620008000800 */
[----:B0-----:R-:W-:-:S05]  /*0050*/  IMAD R9, R9, UR4, R0 ;  /* 0x0000000409097c24 */ /* 0x001fca000f8e0200 */
[----:B-1----:R-:W-:-:S13]  /*0060*/  ISETP.GE.AND P0, PT, R9, UR5, PT ;  /* 0x0000000509007c0c */ /* 0x002fda000bf06270 */
[----:B------:R-:W-:Y:S05]  /*0070*/  @P0 EXIT ;  /* 0x000000000000094d */ /* 0x000fea0003800000 */
[----:B------:R-:W0:Y:S01]  /*0080*/  LDC.64 R2, c[0x0][0x380] ;  /* 0x0000e000ff027b82 */ /* 0x000e220000000a00 */
[----:B------:R-:W1:Y:S07]  /*0090*/  LDCU.64 UR4, c[0x0][0x358] ;  /* 0x00006b00ff0477ac */ /* 0x000e6e0008000a00 */
[----:B------:R-:W2:Y:S08]  /*00a0*/  LDC.64 R4, c[0x0][0x388] ;  /* 0x0000e200ff047b82 */ /* 0x000eb00000000a00 */
[----:B------:R-:W3:Y:S01]  /*00b0*/  LDC.64 R6, c[0x0][0x390] ;  /* 0x0000e400ff067b82 */ /* 0x000ee20000000a00 */
[----:B0-----:R-:W-:-:S06]  /*00c0*/  IMAD.WIDE R2, R9, 0x4, R2 ;  /* 0x0000000409027825 */ /* 0x001fcc00078e0202 */
[----:B-1----:R-:W4:Y:S01]  /*00d0*/  LDG.E R2, desc[UR4][R2.64] ;  /* 0x0000000402027981 */ /* 0x002f22000c1e1900 */
[----:B--2---:R-:W-:-:S06]  /*00e0*/  IMAD.WIDE R4, R9, 0x4, R4 ;  /* 0x0000000409047825 */ /* 0x004fcc00078e0204 */
[----:B------:R-:W4:Y:S02]  /*00f0*/  LDG.E R5, desc[UR4][R4.64] ;  /* 0x0000000404057981 */ /* 0x000f24000c1e1900 */
[----:B----4-:R-:W-:-:S04]  /*0100*/  FADD R0, R2, R5 ;  /* 0x0000000502007221 */ /* 0x010fc80000000000 */
[----:B------:R-:W-:-:S04]  /*0110*/  FMUL R0, R0, 1.0010000467300415039 ;  /* 0x3f8020c500007820 */ /* 0x000fc80000400000 */
[----:B------:R-:W-:-:S04]  /*0120*/  FMUL R0, R0, 1.0010000467300415039 ;  /* 0x3f8020c500007820 */ /* 0x000fc80000400000 */
[----:B------:R-:W-:-:S04]  /*0130*/  FMUL R0, R0, 1.0010000467300415039 ;  /* 0x3f8020c500007820 */ /* 0x000fc80000400000 */
[----:B------:R-:W-:-:S04]  /*0140*/  FMUL R0, R0, 1.0010000467300415039 ;  /* 0x3f8020c500007820 */ /* 0x000fc80000400000 */
[----:B------:R-:W-:-:S04]  /*0150*/  FMUL R0, R0, 1.0010000467300415039 ;  /* 0x3f8020c500007820 */ /* 0x000fc80000400000 */
[----:B------:R-:W-:-:S04]  /*0160*/  FMUL R0, R0, 1.0010000467300415039 ;  /* 0x3f8020c500007820 */ /* 0x000fc80000400000 */
[----:B------:R-:W-:-:S04]  /*0170*/  FMUL R0, R0, 1.0010000467300415039 ;  /* 0x3f8020c500007820 */ /* 0x000fc80000400000 */
[----:B------:R-:W-:-:S04]  /*0180*/  FMUL R0, R0, 1.0010000467300415039 ;  /* 0x3f8020c500007820 */ /* 0x000fc80000400000 */
[----:B------:R-:W-:Y:S01]  /*0190*/  FMUL R0, R0, 1.0010000467300415039 ;  /* 0x3f8020c500007820 */ /* 0x000fe20000400000 */
[----:B---3--:R-:W-:-:S04]  /*01a0*/  IMAD.WIDE R2, R9, 0x4, R6 ;  /* 0x0000000409027825 */ /* 0x008fc800078e0206 */
[----:B------:R-:W-:-:S05]  /*01b0*/  FMUL R5, R0, 1.0010000467300415039 ;  /* 0x3f8020c500057820 */ /* 0x000fca0000400000 */
[----:B------:R-:W-:Y:S01]  /*01c0*/  STG.E desc[UR4][R2.64], R5 ;  /* 0x0000000502007986 */ /* 0x000fe2000c101904 */
[----:B------:R-:W-:Y:S05]  /*01d0*/  EXIT ;  /* 0x000000000000794d */ /* 0x000fea0003800000 */
.L_x_0:
[----:B------:R-:W-:-:S00]  /*01e0*/  BRA `(.L_x_0) ;  /* 0xfffffffc00fc7947 */ /* 0x000fc0000383ffff */
[----:B------:R-:W-:-:S00]  /*01f0*/  NOP ;  /* 0x0000000000007918 */ /* 0x000fc00000000000 */
        /* <DEDUP_REMOVED lines=8> */
.L_x_1:


//--------------------- .nv.shared.reserved.0     --------------------------
	.section	.nv.shared.reserved.0,"aw",@nobits
	.weak		__nv_reservedSMEM_offset_0_alias
	.size		__nv_reservedSMEM_offset_0_alias, 0, 64
	.other		__nv_reservedSMEM_offset_0_alias,@"STO_CUDA_RESERVED_SHARED STV_DEFAULT"
__nv_reservedSMEM_offset_0_alias:
	.zero		0
	.zero		64


//--------------------- .nv.constant0._Z9vectorAddPKfS0_Pfi --------------------------
	.section	.nv.constant0._Z9vectorAddPKfS0_Pfi,"a",@progbits
	.sectionflags	@""
	.align	4
.nv.constant0._Z9vectorAddPKfS0_Pfi:
	.zero		924


//--------------------- SYMBOLS --------------------------

	.type		.nv.reservedSmem.offset0,@object
	.size		.nv.reservedSmem.offset0,0x4
